//
// Generated by NVIDIA NVVM Compiler
//
// Compiler Build ID: CL-36424714
// Cuda compilation tools, release 13.0, V13.0.88
// Based on NVVM 20.0.0
//

.version 9.0
.target sm_100
.address_size 64

	// .globl	_Z4zeroPfi

.visible .entry _Z4zeroPfi(
	.param .u64 .ptr .align 1 _Z4zeroPfi_param_0,
	.param .u32 _Z4zeroPfi_param_1
)
{
	.reg .pred 	%p<2>;
	.reg .b32 	%r<7>;
	.reg .b64 	%rd<5>;

	ld.param.u64 	%rd1, [_Z4zeroPfi_param_0];
	ld.param.u32 	%r2, [_Z4zeroPfi_param_1];
	mov.u32 	%r3, %ctaid.x;
	mov.u32 	%r4, %ntid.x;
	mov.u32 	%r5, %tid.x;
	mad.lo.s32 	%r1, %r3, %r4, %r5;
	setp.ge.s32 	%p1, %r1, %r2;
	@%p1 bra 	$L__BB0_2;
	cvta.to.global.u64 	%rd2, %rd1;
	mul.wide.s32 	%rd3, %r1, 4;
	add.s64 	%rd4, %rd2, %rd3;
	mov.b32 	%r6, 0;
	st.global.u32 	[%rd4], %r6;
$L__BB0_2:
	ret;

}
	// .globl	_Z4zeroP6float3i
.visible .entry _Z4zeroP6float3i(
	.param .u64 .ptr .align 1 _Z4zeroP6float3i_param_0,
	.param .u32 _Z4zeroP6float3i_param_1
)
{
	.reg .pred 	%p<2>;
	.reg .b32 	%r<7>;
	.reg .b64 	%rd<5>;

	ld.param.u64 	%rd1, [_Z4zeroP6float3i_param_0];
	ld.param.u32 	%r2, [_Z4zeroP6float3i_param_1];
	mov.u32 	%r3, %ctaid.x;
	mov.u32 	%r4, %ntid.x;
	mov.u32 	%r5, %tid.x;
	mad.lo.s32 	%r1, %r3, %r4, %r5;
	setp.ge.s32 	%p1, %r1, %r2;
	@%p1 bra 	$L__BB1_2;
	cvta.to.global.u64 	%rd2, %rd1;
	mul.wide.s32 	%rd3, %r1, 12;
	add.s64 	%rd4, %rd2, %rd3;
	mov.b32 	%r6, 0;
	st.global.u32 	[%rd4], %r6;
	st.global.u32 	[%rd4+4], %r6;
	st.global.u32 	[%rd4+8], %r6;
$L__BB1_2:
	ret;

}


// ===== COMPILED SASS (sm_100) =====

	.target	sm_100

	.elftype	@"ET_EXEC"


//--------------------- .note.nv.tkinfo           --------------------------
	.section	.note.nv.tkinfo,"",@"SHT_NOTE"
	.sectionflags	@"SHF_NOTE_NV_TKINFO"
	.tkinfo
        /*0018*/ 	.word	0x00000002
        /*0030*/ 	.string	""
        /*0030*/ 	.string	"ptxas"
        /*0030*/ 	.string	"Cuda compilation tools, release 13.0, V13.0.88"
        /*0030*/ 	.string	"Build cuda_13.0.r13.0/compiler.36424714_0"
        /*0030*/ 	.string	"-arch sm_100 -m 64 "



//--------------------- .note.nv.cuinfo           --------------------------
	.section	.note.nv.cuinfo,"",@"SHT_NOTE"
	.sectionflags	@"SHF_NOTE_NV_CUINFO"
        /*0018*/ 	.short	0x0002
        /*001a*/ 	.short	0x0064
        /*001c*/ 	.short	0x0082
	.zero		2


//--------------------- .nv.info                  --------------------------
	.section	.nv.info,"",@"SHT_CUDA_INFO"
	.align	4


	//----- nvinfo : EIATTR_REGCOUNT
	.align		4
        /*0000*/ 	.byte	0x04, 0x2f
        /*0002*/ 	.short	(.L_1 - .L_0)
	.align		4
.L_0:
        /*0004*/ 	.word	index@(_Z4zeroPfi)
        /*0008*/ 	.word	0x00000008


	//----- nvinfo : EIATTR_FRAME_SIZE
	.align		4
.L_1:
        /*000c*/ 	.byte	0x04, 0x11
        /*000e*/ 	.short	(.L_3 - .L_2)
	.align		4
.L_2:
        /*0010*/ 	.word	index@(_Z4zeroPfi)
        /*0014*/ 	.word	0x00000000


	//----- nvinfo : EIATTR_REGCOUNT
	.align		4
.L_3:
        /*0018*/ 	.byte	0x04, 0x2f
        /*001a*/ 	.short	(.L_5 - .L_4)
	.align		4
.L_4:
        /*001c*/ 	.word	index@(_Z4zeroP6float3i)
        /*0020*/ 	.word	0x00000008


	//----- nvinfo : EIATTR_FRAME_SIZE
	.align		4
.L_5:
        /*0024*/ 	.byte	0x04, 0x11
        /*0026*/ 	.short	(.L_7 - .L_6)
	.align		4
.L_6:
        /*0028*/ 	.word	index@(_Z4zeroP6float3i)
        /*002c*/ 	.word	0x00000000


	//----- nvinfo : EIATTR_MIN_STACK_SIZE
	.align		4
.L_7:
        /*0030*/ 	.byte	0x04, 0x12
        /*0032*/ 	.short	(.L_9 - .L_8)
	.align		4
.L_8:
        /*0034*/ 	.word	index@(_Z4zeroP6float3i)
        /*0038*/ 	.word	0x00000000


	//----- nvinfo : EIATTR_MIN_STACK_SIZE
	.align		4
.L_9:
        /*003c*/ 	.byte	0x04, 0x12
        /*003e*/ 	.short	(.L_11 - .L_10)
	.align		4
.L_10:
        /*0040*/ 	.word	index@(_Z4zeroPfi)
        /*0044*/ 	.word	0x00000000
.L_11:


//--------------------- .nv.compat                --------------------------
	.section	.nv.compat,"",@"SHT_CUDA_COMPAT_INFO"
	.align	4
        /*0000*/ 	.byte	0x02, 0x09, 0x00, 0x00, 0x02, 0x02, 0x01, 0x00, 0x02, 0x05, 0x05, 0x00, 0x03, 0x07, 0x01, 0x01
        /*0010*/ 	.byte	0x02, 0x03, 0x00, 0x00, 0x02, 0x06, 0x01, 0x00, 0x04, 0x0b, 0x08, 0x00, 0x09, 0x00, 0x00, 0x00
        /*0020*/ 	.byte	0x00, 0x00, 0x00, 0x00


//--------------------- .nv.info._Z4zeroP6float3i --------------------------
	.section	.nv.info._Z4zeroP6float3i,"",@"SHT_CUDA_INFO"
	.sectionflags	@""
	.align	4


	//----- nvinfo : EIATTR_CUDA_API_VERSION
	.align		4
        /*0000*/ 	.byte	0x04, 0x37
        /*0002*/ 	.short	(.L_13 - .L_12)
.L_12:
        /*0004*/ 	.word	0x00000082


	//----- nvinfo : EIATTR_KPARAM_INFO
	.align		4
.L_13:
        /*0008*/ 	.byte	0x04, 0x17
        /*000a*/ 	.short	(.L_15 - .L_14)
.L_14:
        /*000c*/ 	.word	0x00000000
        /*0010*/ 	.short	0x0001
        /*0012*/ 	.short	0x0008
        /*0014*/ 	.byte	0x00, 0xf0, 0x11, 0x00


	//----- nvinfo : EIATTR_KPARAM_INFO
	.align		4
.L_15:
        /*0018*/ 	.byte	0x04, 0x17
        /*001a*/ 	.short	(.L_17 - .L_16)
.L_16:
        /*001c*/ 	.word	0x00000000
        /*0020*/ 	.short	0x0000
        /*0022*/ 	.short	0x0000
        /*0024*/ 	.byte	0x00, 0xf5, 0x21, 0x00


	//----- nvinfo : EIATTR_SPARSE_MMA_MASK
	.align		4
.L_17:
        /*0028*/ 	.byte	0x03, 0x50
        /*002a*/ 	.short	0x0000


	//----- nvinfo : EIATTR_MAXREG_COUNT
	.align		4
        /*002c*/ 	.byte	0x03, 0x1b
        /*002e*/ 	.short	0x00ff


	//----- nvinfo : EIATTR_MERCURY_ISA_VERSION
	.align		4
        /*0030*/ 	.byte	0x03, 0x5f
        /*0032*/ 	.short	0x0101


	//----- nvinfo : EIATTR_VRC_CTA_INIT_COUNT
	.align		4
        /*0034*/ 	.byte	0x02, 0x4a
	.zero		1
	.zero		1


	//----- nvinfo : EIATTR_EXIT_INSTR_OFFSETS
	.align		4
        /*0038*/ 	.byte	0x04, 0x1c
        /*003a*/ 	.short	(.L_19 - .L_18)


	//   ....[0]....
.L_18:
        /*003c*/ 	.word	0x00000070


	//   ....[1]....
        /*0040*/ 	.word	0x000000e0


	//----- nvinfo : EIATTR_CBANK_PARAM_SIZE
	.align		4
.L_19:
        /*0044*/ 	.byte	0x03, 0x19
        /*0046*/ 	.short	0x000c


	//----- nvinfo : EIATTR_PARAM_CBANK
	.align		4
        /*0048*/ 	.byte	0x04, 0x0a
        /*004a*/ 	.short	(.L_21 - .L_20)
	.align		4
.L_20:
        /*004c*/ 	.word	index@(.nv.constant0._Z4zeroP6float3i)
        /*0050*/ 	.short	0x0380
        /*0052*/ 	.short	0x000c


	//----- nvinfo : EIATTR_SW_WAR
	.align		4
.L_21:
        /*0054*/ 	.byte	0x04, 0x36
        /*0056*/ 	.short	(.L_23 - .L_22)
.L_22:
        /*0058*/ 	.word	0x00000008
.L_23:


//--------------------- .nv.info._Z4zeroPfi       --------------------------
	.section	.nv.info._Z4zeroPfi,"",@"SHT_CUDA_INFO"
	.sectionflags	@""
	.align	4


	//----- nvinfo : EIATTR_CUDA_API_VERSION
	.align		4
        /*0000*/ 	.byte	0x04, 0x37
        /*0002*/ 	.short	(.L_25 - .L_24)
.L_24:
        /*0004*/ 	.word	0x00000082


	//----- nvinfo : EIATTR_KPARAM_INFO
	.align		4
.L_25:
        /*0008*/ 	.byte	0x04, 0x17
        /*000a*/ 	.short	(.L_27 - .L_26)
.L_26:
        /*000c*/ 	.word	0x00000000
        /*0010*/ 	.short	0x0001
        /*0012*/ 	.short	0x0008
        /*0014*/ 	.byte	0x00, 0xf0, 0x11, 0x00


	//----- nvinfo : EIATTR_KPARAM_INFO
	.align		4
.L_27:
        /*0018*/ 	.byte	0x04, 0x17
        /*001a*/ 	.short	(.L_29 - .L_28)
.L_28:
        /*001c*/ 	.word	0x00000000
        /*0020*/ 	.short	0x0000
        /*0022*/ 	.short	0x0000
        /*0024*/ 	.byte	0x00, 0xf5, 0x21, 0x00


	//----- nvinfo : EIATTR_SPARSE_MMA_MASK
	.align		4
.L_29:
        /*0028*/ 	.byte	0x03, 0x50
        /*002a*/ 	.short	0x0000


	//----- nvinfo : EIATTR_MAXREG_COUNT
	.align		4
        /*002c*/ 	.byte	0x03, 0x1b
        /*002e*/ 	.short	0x00ff


	//----- nvinfo : EIATTR_MERCURY_ISA_VERSION
	.align		4
        /*0030*/ 	.byte	0x03, 0x5f
        /*0032*/ 	.short	0x0101


	//----- nvinfo : EIATTR_VRC_CTA_INIT_COUNT
	.align		4
        /*0034*/ 	.byte	0x02, 0x4a
	.zero		1
	.zero		1


	//----- nvinfo : EIATTR_EXIT_INSTR_OFFSETS
	.align		4
        /*0038*/ 	.byte	0x04, 0x1c
        /*003a*/ 	.short	(.L_31 - .L_30)


	//   ....[0]....
.L_30:
        /*003c*/ 	.word	0x00000070


	//   ....[1]....
        /*0040*/ 	.word	0x000000c0


	//----- nvinfo : EIATTR_CBANK_PARAM_SIZE
	.align		4
.L_31:
        /*0044*/ 	.byte	0x03, 0x19
        /*0046*/ 	.short	0x000c


	//----- nvinfo : EIATTR_PARAM_CBANK
	.align		4
        /*0048*/ 	.byte	0x04, 0x0a
        /*004a*/ 	.short	(.L_33 - .L_32)
	.align		4
.L_32:
        /*004c*/ 	.word	index@(.nv.constant0._Z4zeroPfi)
        /*0050*/ 	.short	0x0380
        /*0052*/ 	.short	0x000c


	//----- nvinfo : EIATTR_SW_WAR
	.align		4
.L_33:
        /*0054*/ 	.byte	0x04, 0x36
        /*0056*/ 	.short	(.L_35 - .L_34)
.L_34:
        /*0058*/ 	.word	0x00000008
.L_35:


//--------------------- .nv.callgraph             --------------------------
	.section	.nv.callgraph,"",@"SHT_CUDA_CALLGRAPH"
	.align	4
	.sectionentsize	8
	.align		4
        /*0000*/ 	.word	0x00000000
	.align		4
        /*0004*/ 	.word	0xffffffff
	.align		4
        /*0008*/ 	.word	0x00000000
	.align		4
        /*000c*/ 	.word	0xfffffffe
	.align		4
        /*0010*/ 	.word	0x00000000
	.align		4
        /*0014*/ 	.word	0xfffffffd
	.align		4
        /*0018*/ 	.word	0x00000000
	.align		4
        /*001c*/ 	.word	0xfffffffc


//--------------------- .text._Z4zeroP6float3i    --------------------------
	.section	.text._Z4zeroP6float3i,"ax",@progbits
	.align	128
        .global         _Z4zeroP6float3i
        .type           _Z4zeroP6float3i,@function
        .size           _Z4zeroP6float3i,(.L_x_2 - _Z4zeroP6float3i)
        .other          _Z4zeroP6float3i,@"STO_CUDA_ENTRY STV_DEFAULT"
_Z4zeroP6float3i:
.text._Z4zeroP6float3i:
[----:B------:R-:W-:Y:S01]  /*0000*/  LDC R1, c[0x0][0x37c] ;  /* 0x0000df00ff017b82 */ /* 0x000fe20000000800 */
[----:B------:R-:W0:Y:S07]  /*0010*/  S2R R0, SR_TID.X ;  /* 0x0000000000007919 */ /* 0x000e2e0000002100 */
[----:B------:R-:W0:Y:S01]  /*0020*/  S2UR UR4, SR_CTAID.X ;  /* 0x00000000000479c3 */ /* 0x000e220000002500 */
[----:B------:R-:W1:Y:S07]  /*0030*/  LDCU UR5, c[0x0][0x388] ;  /* 0x00007100ff0577ac */ /* 0x000e6e0008000800 */
[----:B------:R-:W0:Y:S02]  /*0040*/  LDC R5, c[0x0][0x360] ;  /* 0x0000d800ff057b82 */ /* 0x000e240000000800 */
[----:B0-----:R-:W-:-:S05]  /*0050*/  IMAD R5, R5, UR4, R0 ;  /* 0x0000000405057c24 */ /* 0x001fca000f8e0200 */
[----:B-1----:R-:W-:-:S13]  /*0060*/  ISETP.GE.AND P0, PT, R5, UR5, PT ;  /* 0x0000000505007c0c */ /* 0x002fda000bf06270 */
[----:B------:R-:W-:Y:S05]  /*0070*/  @P0 EXIT ;  /* 0x000000000000094d */ /* 0x000fea0003800000 */
[----:B------:R-:W0:Y:S01]  /*0080*/  LDC.64 R2, c[0x0][0x380] ;  /* 0x0000e000ff027b82 */ /* 0x000e220000000a00 */
[----:B------:R-:W1:Y:S01]  /*0090*/  LDCU.64 UR4, c[0x0][0x358] ;  /* 0x00006b00ff0477ac */ /* 0x000e620008000a00 */
[----:B0-----:R-:W-:-:S05]  /*00a0*/  IMAD.WIDE R2, R5, 0xc, R2 ;  /* 0x0000000c05027825 */ /* 0x001fca00078e0202 */
[----:B-1----:R-:W-:Y:S04]  /*00b0*/  STG.E desc[UR4][R2.64], RZ ;  /* 0x000000ff02007986 */ /* 0x002fe8000c101904 */
[----:B------:R-:W-:Y:S04]  /*00c0*/  STG.E desc[UR4][R2.64+0x4], RZ ;  /* 0x000004ff02007986 */ /* 0x000fe8000c101904 */
[----:B------:R-:W-:Y:S01]  /*00d0*/  STG.E desc[UR4][R2.64+0x8], RZ ;  /* 0x000008ff02007986 */ /* 0x000fe2000c101904 */
[----:B------:R-:W-:Y:S05]  /*00e0*/  EXIT ;  /* 0x000000000000794d */ /* 0x000fea0003800000 */
.L_x_0:
[----:B------:R-:W-:-:S00]  /*00f0*/  BRA `(.L_x_0) ;  /* 0xfffffffc00fc7947 */ /* 0x000fc0000383ffff */
[----:B------:R-:W-:-:S00]  /*0100*/  NOP ;  /* 0x0000000000007918 */ /* 0x000fc00000000000 */
[----:B------:R-:W-:-:S00]  /*0110*/  NOP ;  /* 0x0000000000007918 */ /* 0x000fc00000000000 */
[----:B------:R-:W-:-:S00]  /*0120*/  NOP ;  /* 0x0000000000007918 */ /* 0x000fc00000000000 */
[----:B------:R-:W-:-:S00]  /*0130*/  NOP ;  /* 0x0000000000007918 */ /* 0x000fc00000000000 */
[----:B------:R-:W-:-:S00]  /*0140*/  NOP ;  /* 0x0000000000007918 */ /* 0x000fc00000000000 */
[----:B------:R-:W-:-:S00]  /*0150*/  NOP ;  /* 0x0000000000007918 */ /* 0x000fc00000000000 */
[----:B------:R-:W-:-:S00]  /*0160*/  NOP ;  /* 0x0000000000007918 */ /* 0x000fc00000000000 */
[----:B------:R-:W-:-:S00]  /*0170*/  NOP ;  /* 0x0000000000007918 */ /* 0x000fc00000000000 */
.L_x_2:


//--------------------- .text._Z4zeroPfi          --------------------------
	.section	.text._Z4zeroPfi,"ax",@progbits
	.align	128
        .global         _Z4zeroPfi
        .type           _Z4zeroPfi,@function
        .size           _Z4zeroPfi,(.L_x_3 - _Z4zeroPfi)
        .other          _Z4zeroPfi,@"STO_CUDA_ENTRY STV_DEFAULT"
_Z4zeroPfi:
.text._Z4zeroPfi:
        /* <DEDUP_REMOVED lines=11> */
[----:B-1----:R-:W-:Y:S01]  /*00b0*/  STG.E desc[UR4][R2.64], RZ ;  /* 0x000000ff02007986 */ /* 0x002fe2000c101904 */
[----:B------:R-:W-:Y:S05]  /*00c0*/  EXIT ;  /* 0x000000000000794d */ /* 0x000fea0003800000 */
.L_x_1:
        /* <DEDUP_REMOVED lines=11> */
.L_x_3:


//--------------------- .nv.shared.reserved.0     --------------------------
	.section	.nv.shared.reserved.0,"aw",@nobits
	.weak		__nv_reservedSMEM_offset_0_alias
	.size		__nv_reservedSMEM_offset_0_alias, 0, 64
	.other		__nv_reservedSMEM_offset_0_alias,@"STO_CUDA_RESERVED_SHARED STV_DEFAULT"
__nv_reservedSMEM_offset_0_alias:
	.zero		0
	.zero		64


//--------------------- .nv.constant0._Z4zeroP6float3i --------------------------
	.section	.nv.constant0._Z4zeroP6float3i,"a",@progbits
	.sectionflags	@""
	.align	4
.nv.constant0._Z4zeroP6float3i:
	.zero		908


//--------------------- .nv.constant0._Z4zeroPfi  --------------------------
	.section	.nv.constant0._Z4zeroPfi,"a",@progbits
	.sectionflags	@""
	.align	4
.nv.constant0._Z4zeroPfi:
	.zero		908


//--------------------- SYMBOLS --------------------------

	.type		.nv.reservedSmem.offset0,@object
	.size		.nv.reservedSmem.offset0,0x4
